//
// Generated by NVIDIA NVVM Compiler
//
// Compiler Build ID: CL-36424714
// Cuda compilation tools, release 13.0, V13.0.88
// Based on NVVM 20.0.0
//

.version 9.0
.target sm_100
.address_size 64

	// .globl	_Z11softmaxCUDAPKfPfi
.extern .shared .align 16 .b8 shared_data[];

.visible .entry _Z11softmaxCUDAPKfPfi(
	.param .u64 .ptr .align 1 _Z11softmaxCUDAPKfPfi_param_0,
	.param .u64 .ptr .align 1 _Z11softmaxCUDAPKfPfi_param_1,
	.param .u32 _Z11softmaxCUDAPKfPfi_param_2
)
{
	.reg .pred 	%p<10>;
	.reg .b32 	%r<23>;
	.reg .b32 	%f<45>;
	.reg .b64 	%rd<9>;

	ld.param.u64 	%rd3, [_Z11softmaxCUDAPKfPfi_param_0];
	ld.param.u64 	%rd2, [_Z11softmaxCUDAPKfPfi_param_1];
	ld.param.u32 	%r9, [_Z11softmaxCUDAPKfPfi_param_2];
	cvta.to.global.u64 	%rd4, %rd3;
	mov.u32 	%r1, %tid.x;
	mov.u32 	%r10, %ctaid.x;
	mov.u32 	%r22, %ntid.x;
	mad.lo.s32 	%r3, %r10, %r22, %r1;
	setp.ge.s32 	%p1, %r3, %r9;
	mul.wide.s32 	%rd5, %r3, 4;
	add.s64 	%rd1, %rd4, %rd5;
	mov.f32 	%f43, 0fFF800000;
	@%p1 bra 	$L__BB0_2;
	ld.global.f32 	%f43, [%rd1];
$L__BB0_2:
	shl.b32 	%r11, %r1, 2;
	mov.u32 	%r12, shared_data;
	add.s32 	%r4, %r12, %r11;
	st.shared.f32 	[%r4], %f43;
	bar.sync 	0;
	setp.lt.u32 	%p2, %r22, 2;
	@%p2 bra 	$L__BB0_7;
	mov.u32 	%r21, %r22;
$L__BB0_4:
	shr.u32 	%r6, %r21, 1;
	setp.ge.u32 	%p3, %r1, %r6;
	@%p3 bra 	$L__BB0_6;
	ld.shared.f32 	%f7, [%r4];
	shl.b32 	%r13, %r6, 2;
	add.s32 	%r14, %r4, %r13;
	ld.shared.f32 	%f8, [%r14];
	max.f32 	%f9, %f7, %f8;
	st.shared.f32 	[%r4], %f9;
$L__BB0_6:
	bar.sync 	0;
	setp.gt.u32 	%p4, %r21, 3;
	mov.u32 	%r21, %r6;
	@%p4 bra 	$L__BB0_4;
$L__BB0_7:
	setp.ge.s32 	%p5, %r3, %r9;
	mov.f32 	%f44, 0f00000000;
	ld.shared.f32 	%f3, [shared_data];
	@%p5 bra 	$L__BB0_9;
	ld.global.f32 	%f11, [%rd1];
	sub.f32 	%f12, %f11, %f3;
	fma.rn.f32 	%f13, %f12, 0f3BBB989D, 0f3F000000;
	cvt.sat.f32.f32 	%f14, %f13;
	mov.f32 	%f15, 0f4B400001;
	mov.f32 	%f16, 0f437C0000;
	fma.rm.f32 	%f17, %f14, %f16, %f15;
	add.f32 	%f18, %f17, 0fCB40007F;
	neg.f32 	%f19, %f18;
	fma.rn.f32 	%f20, %f12, 0f3FB8AA3B, %f19;
	fma.rn.f32 	%f21, %f12, 0f32A57060, %f20;
	mov.b32 	%r15, %f17;
	shl.b32 	%r16, %r15, 23;
	mov.b32 	%f22, %r16;
	ex2.approx.ftz.f32 	%f23, %f21;
	mul.f32 	%f44, %f23, %f22;
$L__BB0_9:
	setp.lt.u32 	%p6, %r22, 2;
	st.shared.f32 	[%r4], %f44;
	bar.sync 	0;
	@%p6 bra 	$L__BB0_13;
$L__BB0_10:
	shr.u32 	%r8, %r22, 1;
	setp.ge.u32 	%p7, %r1, %r8;
	@%p7 bra 	$L__BB0_12;
	shl.b32 	%r17, %r8, 2;
	add.s32 	%r18, %r4, %r17;
	ld.shared.f32 	%f24, [%r18];
	ld.shared.f32 	%f25, [%r4];
	add.f32 	%f26, %f24, %f25;
	st.shared.f32 	[%r4], %f26;
$L__BB0_12:
	bar.sync 	0;
	setp.gt.u32 	%p8, %r22, 3;
	mov.u32 	%r22, %r8;
	@%p8 bra 	$L__BB0_10;
$L__BB0_13:
	setp.ge.s32 	%p9, %r3, %r9;
	@%p9 bra 	$L__BB0_15;
	ld.shared.f32 	%f27, [shared_data];
	ld.global.f32 	%f28, [%rd1];
	sub.f32 	%f29, %f28, %f3;
	fma.rn.f32 	%f30, %f29, 0f3BBB989D, 0f3F000000;
	cvt.sat.f32.f32 	%f31, %f30;
	mov.f32 	%f32, 0f4B400001;
	mov.f32 	%f33, 0f437C0000;
	fma.rm.f32 	%f34, %f31, %f33, %f32;
	add.f32 	%f35, %f34, 0fCB40007F;
	neg.f32 	%f36, %f35;
	fma.rn.f32 	%f37, %f29, 0f3FB8AA3B, %f36;
	fma.rn.f32 	%f38, %f29, 0f32A57060, %f37;
	mov.b32 	%r19, %f34;
	shl.b32 	%r20, %r19, 23;
	mov.b32 	%f39, %r20;
	ex2.approx.ftz.f32 	%f40, %f38;
	mul.f32 	%f41, %f40, %f39;
	div.rn.f32 	%f42, %f41, %f27;
	cvta.to.global.u64 	%rd6, %rd2;
	add.s64 	%rd8, %rd6, %rd5;
	st.global.f32 	[%rd8], %f42;
$L__BB0_15:
	ret;

}


// ===== COMPILED SASS (sm_100) =====

	.target	sm_100

	.elftype	@"ET_EXEC"


//--------------------- .note.nv.tkinfo           --------------------------
	.section	.note.nv.tkinfo,"",@"SHT_NOTE"
	.sectionflags	@"SHF_NOTE_NV_TKINFO"
	.tkinfo
        /*0018*/ 	.word	0x00000002
        /*0030*/ 	.string	""
        /*0030*/ 	.string	"ptxas"
        /*0030*/ 	.string	"Cuda compilation tools, release 13.0, V13.0.88"
        /*0030*/ 	.string	"Build cuda_13.0.r13.0/compiler.36424714_0"
        /*0030*/ 	.string	"-arch sm_100 -m 64 "



//--------------------- .note.nv.cuinfo           --------------------------
	.section	.note.nv.cuinfo,"",@"SHT_NOTE"
	.sectionflags	@"SHF_NOTE_NV_CUINFO"
        /*0018*/ 	.short	0x0002
        /*001a*/ 	.short	0x0064
        /*001c*/ 	.short	0x0082
	.zero		2


//--------------------- .nv.info                  --------------------------
	.section	.nv.info,"",@"SHT_CUDA_INFO"
	.align	4


	//----- nvinfo : EIATTR_REGCOUNT
	.align		4
        /*0000*/ 	.byte	0x04, 0x2f
        /*0002*/ 	.short	(.L_1 - .L_0)
	.align		4
.L_0:
        /*0004*/ 	.word	index@(_Z11softmaxCUDAPKfPfi)
        /*0008*/ 	.word	0x00000010


	//----- nvinfo : EIATTR_FRAME_SIZE
	.align		4
.L_1:
        /*000c*/ 	.byte	0x04, 0x11
        /*000e*/ 	.short	(.L_3 - .L_2)
	.align		4
.L_2:
        /*0010*/ 	.word	index@($__internal_0_$__cuda_sm3x_div_rn_noftz_f32_slowpath)
        /*0014*/ 	.word	0x00000000


	//----- nvinfo : EIATTR_FRAME_SIZE
	.align		4
.L_3:
        /*0018*/ 	.byte	0x04, 0x11
        /*001a*/ 	.short	(.L_5 - .L_4)
	.align		4
.L_4:
        /*001c*/ 	.word	index@(_Z11softmaxCUDAPKfPfi)
        /*0020*/ 	.word	0x00000000


	//----- nvinfo : EIATTR_MIN_STACK_SIZE
	.align		4
.L_5:
        /*0024*/ 	.byte	0x04, 0x12
        /*0026*/ 	.short	(.L_7 - .L_6)
	.align		4
.L_6:
        /*0028*/ 	.word	index@(_Z11softmaxCUDAPKfPfi)
        /*002c*/ 	.word	0x00000000
.L_7:


//--------------------- .nv.compat                --------------------------
	.section	.nv.compat,"",@"SHT_CUDA_COMPAT_INFO"
	.align	4
        /*0000*/ 	.byte	0x02, 0x09, 0x00, 0x00, 0x02, 0x02, 0x01, 0x00, 0x02, 0x05, 0x05, 0x00, 0x03, 0x07, 0x01, 0x01
        /*0010*/ 	.byte	0x02, 0x03, 0x00, 0x00, 0x02, 0x06, 0x01, 0x00, 0x04, 0x0b, 0x08, 0x00, 0x01, 0x00, 0x00, 0x00
        /*0020*/ 	.byte	0x00, 0x00, 0x00, 0x00


//--------------------- .nv.info._Z11softmaxCUDAPKfPfi --------------------------
	.section	.nv.info._Z11softmaxCUDAPKfPfi,"",@"SHT_CUDA_INFO"
	.sectionflags	@""
	.align	4


	//----- nvinfo : EIATTR_CUDA_API_VERSION
	.align		4
        /*0000*/ 	.byte	0x04, 0x37
        /*0002*/ 	.short	(.L_9 - .L_8)
.L_8:
        /*0004*/ 	.word	0x00000082


	//----- nvinfo : EIATTR_KPARAM_INFO
	.align		4
.L_9:
        /*0008*/ 	.byte	0x04, 0x17
        /*000a*/ 	.short	(.L_11 - .L_10)
.L_10:
        /*000c*/ 	.word	0x00000000
        /*0010*/ 	.short	0x0002
        /*0012*/ 	.short	0x0010
        /*0014*/ 	.byte	0x00, 0xf0, 0x11, 0x00


	//----- nvinfo : EIATTR_KPARAM_INFO
	.align		4
.L_11:
        /*0018*/ 	.byte	0x04, 0x17
        /*001a*/ 	.short	(.L_13 - .L_12)
.L_12:
        /*001c*/ 	.word	0x00000000
        /*0020*/ 	.short	0x0001
        /*0022*/ 	.short	0x0008
        /*0024*/ 	.byte	0x00, 0xf5, 0x21, 0x00


	//----- nvinfo : EIATTR_KPARAM_INFO
	.align		4
.L_13:
        /*0028*/ 	.byte	0x04, 0x17
        /*002a*/ 	.short	(.L_15 - .L_14)
.L_14:
        /*002c*/ 	.word	0x00000000
        /*0030*/ 	.short	0x0000
        /*0032*/ 	.short	0x0000
        /*0034*/ 	.byte	0x00, 0xf5, 0x21, 0x00


	//----- nvinfo : EIATTR_SPARSE_MMA_MASK
	.align		4
.L_15:
        /*0038*/ 	.byte	0x03, 0x50
        /*003a*/ 	.short	0x0000


	//----- nvinfo : EIATTR_MAXREG_COUNT
	.align		4
        /*003c*/ 	.byte	0x03, 0x1b
        /*003e*/ 	.short	0x00ff


	//----- nvinfo : EIATTR_NUM_BARRIERS
	.align		4
        /*0040*/ 	.byte	0x02, 0x4c
        /*0042*/ 	.byte	0x01
	.zero		1


	//----- nvinfo : EIATTR_MERCURY_ISA_VERSION
	.align		4
        /*0044*/ 	.byte	0x03, 0x5f
        /*0046*/ 	.short	0x0101


	//----- nvinfo : EIATTR_VRC_CTA_INIT_COUNT
	.align		4
        /*0048*/ 	.byte	0x02, 0x4a
	.zero		1
	.zero		1


	//----- nvinfo : EIATTR_EXIT_INSTR_OFFSETS
	.align		4
        /*004c*/ 	.byte	0x04, 0x1c
        /*004e*/ 	.short	(.L_17 - .L_16)


	//   ....[0]....
.L_16:
        /*0050*/ 	.word	0x00000440


	//   ....[1]....
        /*0054*/ 	.word	0x00000650


	//----- nvinfo : EIATTR_CRS_STACK_SIZE
	.align		4
.L_17:
        /*0058*/ 	.byte	0x04, 0x1e
        /*005a*/ 	.short	(.L_19 - .L_18)
.L_18:
        /*005c*/ 	.word	0x00000000


	//----- nvinfo : EIATTR_CBANK_PARAM_SIZE
	.align		4
.L_19:
        /*0060*/ 	.byte	0x03, 0x19
        /*0062*/ 	.short	0x0014


	//----- nvinfo : EIATTR_PARAM_CBANK
	.align		4
        /*0064*/ 	.byte	0x04, 0x0a
        /*0066*/ 	.short	(.L_21 - .L_20)
	.align		4
.L_20:
        /*0068*/ 	.word	index@(.nv.constant0._Z11softmaxCUDAPKfPfi)
        /*006c*/ 	.short	0x0380
        /*006e*/ 	.short	0x0014


	//----- nvinfo : EIATTR_SW_WAR
	.align		4
.L_21:
        /*0070*/ 	.byte	0x04, 0x36
        /*0072*/ 	.short	(.L_23 - .L_22)
.L_22:
        /*0074*/ 	.word	0x00000008
.L_23:


//--------------------- .nv.callgraph             --------------------------
	.section	.nv.callgraph,"",@"SHT_CUDA_CALLGRAPH"
	.align	4
	.sectionentsize	8
	.align		4
        /*0000*/ 	.word	0x00000000
	.align		4
        /*0004*/ 	.word	0xffffffff
	.align		4
        /*0008*/ 	.word	0x00000000
	.align		4
        /*000c*/ 	.word	0xfffffffe
	.align		4
        /*0010*/ 	.word	0x00000000
	.align		4
        /*0014*/ 	.word	0xfffffffd
	.align		4
        /*0018*/ 	.word	0x00000000
	.align		4
        /*001c*/ 	.word	0xfffffffc


//--------------------- .text._Z11softmaxCUDAPKfPfi --------------------------
	.section	.text._Z11softmaxCUDAPKfPfi,"ax",@progbits
	.align	128
        .global         _Z11softmaxCUDAPKfPfi
        .type           _Z11softmaxCUDAPKfPfi,@function
        .size           _Z11softmaxCUDAPKfPfi,(.L_x_18 - _Z11softmaxCUDAPKfPfi)
        .other          _Z11softmaxCUDAPKfPfi,@"STO_CUDA_ENTRY STV_DEFAULT"
_Z11softmaxCUDAPKfPfi:
.text._Z11softmaxCUDAPKfPfi:
[----:B------:R-:W-:Y:S01]  /*0000*/  LDC R1, c[0x0][0x37c] ;  /* 0x0000df00ff017b82 */ /* 0x000fe20000000800 */
[----:B------:R-:W0:Y:S07]  /*0010*/  S2R R0, SR_TID.X ;  /* 0x0000000000007919 */ /* 0x000e2e0000002100 */
[----:B------:R-:W0:Y:S01]  /*0020*/  S2UR UR4, SR_CTAID.X ;  /* 0x00000000000479c3 */ /* 0x000e220000002500 */
[----:B------:R-:W1:Y:S01]  /*0030*/  LDCU UR5, c[0x0][0x390] ;  /* 0x00007200ff0577ac */ /* 0x000e620008000800 */
[----:B------:R-:W-:Y:S01]  /*0040*/  IMAD.MOV.U32 R7, RZ, RZ, -0x800000 ;  /* 0xff800000ff077424 */ /* 0x000fe200078e00ff */
[----:B------:R-:W2:Y:S05]  /*0050*/  LDCU.64 UR6, c[0x0][0x358] ;  /* 0x00006b00ff0677ac */ /* 0x000eaa0008000a00 */
[----:B------:R-:W0:Y:S08]  /*0060*/  LDC R5, c[0x0][0x360] ;  /* 0x0000d800ff057b82 */ /* 0x000e300000000800 */
[----:B------:R-:W3:Y:S01]  /*0070*/  LDC.64 R2, c[0x0][0x380] ;  /* 0x0000e000ff027b82 */ /* 0x000ee20000000a00 */
[----:B0-----:R-:W-:-:S05]  /*0080*/  IMAD R4, R5, UR4, R0 ;  /* 0x0000000405047c24 */ /* 0x001fca000f8e0200 */
[C---:B-1----:R-:W-:Y:S01]  /*0090*/  ISETP.GE.AND P0, PT, R4.reuse, UR5, PT ;  /* 0x0000000504007c0c */ /* 0x042fe2000bf06270 */
[----:B---3--:R-:W-:-:S12]  /*00a0*/  IMAD.WIDE R2, R4, 0x4, R2 ;  /* 0x0000000404027825 */ /* 0x008fd800078e0202 */
[----:B--2---:R-:W2:Y:S01]  /*00b0*/  @!P0 LDG.E R7, desc[UR6][R2.64] ;  /* 0x0000000602078981 */ /* 0x004ea2000c1e1900 */
[----:B------:R-:W0:Y:S01]  /*00c0*/  S2UR UR5, SR_CgaCtaId ;  /* 0x00000000000579c3 */ /* 0x000e220000008800 */
[----:B------:R-:W-:Y:S01]  /*00d0*/  UMOV UR4, 0x400 ;  /* 0x0000040000047882 */ /* 0x000fe20000000000 */
[----:B------:R-:W-:Y:S01]  /*00e0*/  ISETP.GE.U32.AND P0, PT, R5, 0x2, PT ;  /* 0x000000020500780c */ /* 0x000fe20003f06070 */
[----:B0-----:R-:W-:-:S06]  /*00f0*/  ULEA UR4, UR5, UR4, 0x18 ;  /* 0x0000000405047291 */ /* 0x001fcc000f8ec0ff */
[----:B------:R-:W-:-:S05]  /*0100*/  LEA R6, R0, UR4, 0x2 ;  /* 0x0000000400067c11 */ /* 0x000fca000f8e10ff */
[----:B--2---:R0:W-:Y:S01]  /*0110*/  STS [R6], R7 ;  /* 0x0000000706007388 */ /* 0x0041e20000000800 */
[----:B------:R-:W-:Y:S06]  /*0120*/  BAR.SYNC.DEFER_BLOCKING 0x0 ;  /* 0x0000000000007b1d */ /* 0x000fec0000010000 */
[----:B------:R-:W-:Y:S05]  /*0130*/  @!P0 BRA `(.L_x_0) ;  /* 0x0000000000308947 */ /* 0x000fea0003800000 */
[----:B0-----:R-:W-:-:S07]  /*0140*/  IMAD.MOV.U32 R7, RZ, RZ, R5 ;  /* 0x000000ffff077224 */ /* 0x001fce00078e0005 */
.L_x_1:
[----:B------:R-:W-:-:S04]  /*0150*/  SHF.R.U32.HI R13, RZ, 0x1, R7 ;  /* 0x00000001ff0d7819 */ /* 0x000fc80000011607 */
[----:B------:R-:W-:-:S13]  /*0160*/  ISETP.GE.U32.AND P0, PT, R0, R13, PT ;  /* 0x0000000d0000720c */ /* 0x000fda0003f06070 */
[----:B------:R-:W-:Y:S01]  /*0170*/  @!P0 IMAD R9, R13, 0x4, R6 ;  /* 0x000000040d098824 */ /* 0x000fe200078e0206 */
[----:B------:R-:W-:Y:S05]  /*0180*/  @!P0 LDS R8, [R6] ;  /* 0x0000000006088984 */ /* 0x000fea0000000800 */
[----:B------:R-:W0:Y:S02]  /*0190*/  @!P0 LDS R9, [R9] ;  /* 0x0000000009098984 */ /* 0x000e240000000800 */
[----:B0-----:R-:W-:-:S05]  /*01a0*/  @!P0 FMNMX R11, R8, R9, !PT ;  /* 0x00000009080b8209 */ /* 0x001fca0007800000 */
[----:B------:R1:W-:Y:S01]  /*01b0*/  @!P0 STS [R6], R11 ;  /* 0x0000000b06008388 */ /* 0x0003e20000000800 */
[----:B------:R-:W-:Y:S01]  /*01c0*/  BAR.SYNC.DEFER_BLOCKING 0x0 ;  /* 0x0000000000007b1d */ /* 0x000fe20000010000 */
[----:B------:R-:W-:Y:S01]  /*01d0*/  ISETP.GT.U32.AND P0, PT, R7, 0x3, PT ;  /* 0x000000030700780c */ /* 0x000fe20003f04070 */
[----:B------:R-:W-:-:S12]  /*01e0*/  IMAD.MOV.U32 R7, RZ, RZ, R13 ;  /* 0x000000ffff077224 */ /* 0x000fd800078e000d */
[----:B-1----:R-:W-:Y:S05]  /*01f0*/  @P0 BRA `(.L_x_1) ;  /* 0xfffffffc00d40947 */ /* 0x002fea000383ffff */
.L_x_0:
[----:B------:R-:W1:Y:S02]  /*0200*/  LDCU UR4, c[0x0][0x390] ;  /* 0x00007200ff0477ac */ /* 0x000e640008000800 */
[----:B-1----:R-:W-:-:S13]  /*0210*/  ISETP.GE.AND P0, PT, R4, UR4, PT ;  /* 0x0000000404007c0c */ /* 0x002fda000bf06270 */
[----:B------:R-:W2:Y:S01]  /*0220*/  @!P0 LDG.E R8, desc[UR6][R2.64] ;  /* 0x0000000602088981 */ /* 0x000ea2000c1e1900 */
[----:B------:R-:W1:Y:S01]  /*0230*/  S2UR UR5, SR_CgaCtaId ;  /* 0x00000000000579c3 */ /* 0x000e620000008800 */
[----:B------:R-:W-:Y:S01]  /*0240*/  UMOV UR4, 0x400 ;  /* 0x0000040000047882 */ /* 0x000fe20000000000 */
[----:B------:R-:W-:Y:S01]  /*0250*/  @!P0 IMAD.MOV.U32 R9, RZ, RZ, 0x3bbb989d ;  /* 0x3bbb989dff098424 */ /* 0x000fe200078e00ff */
[----:B------:R-:W-:Y:S01]  /*0260*/  ISETP.GE.U32.AND P1, PT, R5, 0x2, PT ;  /* 0x000000020500780c */ /* 0x000fe20003f26070 */
[----:B------:R-:W-:Y:S01]  /*0270*/  @!P0 IMAD.MOV.U32 R10, RZ, RZ, 0x437c0000 ;  /* 0x437c0000ff0a8424 */ /* 0x000fe200078e00ff */
[----:B-1----:R-:W-:-:S09]  /*0280*/  ULEA UR4, UR5, UR4, 0x18 ;  /* 0x0000000405047291 */ /* 0x002fd2000f8ec0ff */
[----:B0-----:R-:W2:Y:S02]  /*0290*/  LDS R7, [UR4] ;  /* 0x00000004ff077984 */ /* 0x001ea40008000800 */
[----:B--2---:R-:W-:-:S04]  /*02a0*/  @!P0 FADD R8, -R7, R8 ;  /* 0x0000000807088221 */ /* 0x004fc80000000100 */
[----:B------:R-:W-:-:S04]  /*02b0*/  @!P0 FFMA.SAT R9, R8, R9, 0.5 ;  /* 0x3f00000008098423 */ /* 0x000fc80000002009 */
[----:B------:R-:W-:-:S04]  /*02c0*/  @!P0 FFMA.RM R10, R9, R10, 12582913 ;  /* 0x4b400001090a8423 */ /* 0x000fc8000000400a */
[C---:B------:R-:W-:Y:S01]  /*02d0*/  @!P0 FADD R9, R10.reuse, -12583039 ;  /* 0xcb40007f0a098421 */ /* 0x040fe20000000000 */
[----:B------:R-:W-:-:S03]  /*02e0*/  @!P0 IMAD.SHL.U32 R10, R10, 0x800000, RZ ;  /* 0x008000000a0a8824 */ /* 0x000fc600078e00ff */
[----:B------:R-:W-:-:S04]  /*02f0*/  @!P0 FFMA R9, R8, 1.4426950216293334961, -R9 ;  /* 0x3fb8aa3b08098823 */ /* 0x000fc80000000809 */
[----:B------:R-:W-:Y:S01]  /*0300*/  @!P0 FFMA R8, R8, 1.925963033500011079e-08, R9 ;  /* 0x32a5706008088823 */ /* 0x000fe20000000009 */
[----:B------:R-:W-:-:S03]  /*0310*/  HFMA2 R9, -RZ, RZ, 0, 0 ;  /* 0x00000000ff097431 */ /* 0x000fc600000001ff */
[----:B------:R-:W0:Y:S02]  /*0320*/  @!P0 MUFU.EX2 R11, R8 ;  /* 0x00000008000b8308 */ /* 0x000e240000000800 */
[----:B0-----:R-:W-:-:S05]  /*0330*/  @!P0 FMUL R9, R10, R11 ;  /* 0x0000000b0a098220 */ /* 0x001fca0000400000 */
[----:B------:R0:W-:Y:S01]  /*0340*/  STS [R6], R9 ;  /* 0x0000000906007388 */ /* 0x0001e20000000800 */
[----:B------:R-:W-:Y:S06]  /*0350*/  BAR.SYNC.DEFER_BLOCKING 0x0 ;  /* 0x0000000000007b1d */ /* 0x000fec0000010000 */
[----:B------:R-:W-:Y:S05]  /*0360*/  @!P1 BRA `(.L_x_2) ;  /* 0x00000000002c9947 */ /* 0x000fea0003800000 */
.L_x_3:
[----:B------:R-:W-:-:S04]  /*0370*/  SHF.R.U32.HI R11, RZ, 0x1, R5 ;  /* 0x00000001ff0b7819 */ /* 0x000fc80000011605 */
[----:B------:R-:W-:-:S13]  /*0380*/  ISETP.GE.U32.AND P0, PT, R0, R11, PT ;  /* 0x0000000b0000720c */ /* 0x000fda0003f06070 */
[----:B------:R-:W-:Y:S01]  /*0390*/  @!P0 IMAD R8, R11, 0x4, R6 ;  /* 0x000000040b088824 */ /* 0x000fe200078e0206 */
[----:B0-----:R-:W-:Y:S05]  /*03a0*/  @!P0 LDS R9, [R6] ;  /* 0x0000000006098984 */ /* 0x001fea0000000800 */
[----:B------:R-:W0:Y:S02]  /*03b0*/  @!P0 LDS R8, [R8] ;  /* 0x0000000008088984 */ /* 0x000e240000000800 */
[----:B0-----:R-:W-:-:S05]  /*03c0*/  @!P0 FADD R9, R8, R9 ;  /* 0x0000000908098221 */ /* 0x001fca0000000000 */
[----:B------:R1:W-:Y:S01]  /*03d0*/  @!P0 STS [R6], R9 ;  /* 0x0000000906008388 */ /* 0x0003e20000000800 */
[----:B------:R-:W-:Y:S01]  /*03e0*/  BAR.SYNC.DEFER_BLOCKING 0x0 ;  /* 0x0000000000007b1d */ /* 0x000fe20000010000 */
[----:B------:R-:W-:Y:S01]  /*03f0*/  ISETP.GT.U32.AND P0, PT, R5, 0x3, PT ;  /* 0x000000030500780c */ /* 0x000fe20003f04070 */
[----:B------:R-:W-:-:S12]  /*0400*/  IMAD.MOV.U32 R5, RZ, RZ, R11 ;  /* 0x000000ffff057224 */ /* 0x000fd800078e000b */
[----:B-1----:R-:W-:Y:S05]  /*0410*/  @P0 BRA `(.L_x_3) ;  /* 0xfffffffc00d40947 */ /* 0x002fea000383ffff */
.L_x_2:
[----:B------:R-:W1:Y:S02]  /*0420*/  LDCU UR4, c[0x0][0x390] ;  /* 0x00007200ff0477ac */ /* 0x000e640008000800 */
[----:B-1----:R-:W-:-:S13]  /*0430*/  ISETP.GE.AND P0, PT, R4, UR4, PT ;  /* 0x0000000404007c0c */ /* 0x002fda000bf06270 */
[----:B------:R-:W-:Y:S05]  /*0440*/  @P0 EXIT ;  /* 0x000000000000094d */ /* 0x000fea0003800000 */
[----:B------:R1:W2:Y:S01]  /*0450*/  LDG.E R2, desc[UR6][R2.64] ;  /* 0x0000000602027981 */ /* 0x0002a2000c1e1900 */
[----:B------:R-:W3:Y:S01]  /*0460*/  S2UR UR5, SR_CgaCtaId ;  /* 0x00000000000579c3 */ /* 0x000ee20000008800 */
[----:B------:R-:W-:Y:S01]  /*0470*/  UMOV UR4, 0x400 ;  /* 0x0000040000047882 */ /* 0x000fe20000000000 */
[----:B------:R-:W-:Y:S01]  /*0480*/  IMAD.MOV.U32 R0, RZ, RZ, 0x3bbb989d ;  /* 0x3bbb989dff007424 */ /* 0x000fe200078e00ff */
[----:B------:R-:W-:Y:S01]  /*0490*/  BSSY.RECONVERGENT B0, `(.L_x_4) ;  /* 0x0000018000007945 */ /* 0x000fe20003800200 */
[----:B------:R-:W-:Y:S01]  /*04a0*/  IMAD.MOV.U32 R5, RZ, RZ, 0x437c0000 ;  /* 0x437c0000ff057424 */ /* 0x000fe200078e00ff */
[----:B---3--:R-:W-:-:S09]  /*04b0*/  ULEA UR4, UR5, UR4, 0x18 ;  /* 0x0000000405047291 */ /* 0x008fd2000f8ec0ff */
[----:B-1----:R-:W1:Y:S01]  /*04c0*/  LDS R3, [UR4] ;  /* 0x00000004ff037984 */ /* 0x002e620008000800 */
[----:B--2---:R-:W-:Y:S02]  /*04d0*/  FADD R7, -R7, R2 ;  /* 0x0000000207077221 */ /* 0x004fe40000000100 */
[----:B-1----:R-:W1:Y:S02]  /*04e0*/  MUFU.RCP R2, R3 ;  /* 0x0000000300027308 */ /* 0x002e640000001000 */
[----:B------:R-:W-:-:S04]  /*04f0*/  FFMA.SAT R0, R7, R0, 0.5 ;  /* 0x3f00000007007423 */ /* 0x000fc80000002000 */
[----:B------:R-:W-:-:S04]  /*0500*/  FFMA.RM R0, R0, R5, 12582913 ;  /* 0x4b40000100007423 */ /* 0x000fc80000004005 */
[C---:B0-----:R-:W-:Y:S01]  /*0510*/  FADD R6, R0.reuse, -12583039 ;  /* 0xcb40007f00067421 */ /* 0x041fe20000000000 */
[----:B------:R-:W-:-:S03]  /*0520*/  SHF.L.U32 R0, R0, 0x17, RZ ;  /* 0x0000001700007819 */ /* 0x000fc600000006ff */
[----:B------:R-:W-:-:S04]  /*0530*/  FFMA R6, R7, 1.4426950216293334961, -R6 ;  /* 0x3fb8aa3b07067823 */ /* 0x000fc80000000806 */
[----:B------:R-:W-:Y:S01]  /*0540*/  FFMA R6, R7, 1.925963033500011079e-08, R6 ;  /* 0x32a5706007067823 */ /* 0x000fe20000000006 */
[----:B-1----:R-:W-:-:S03]  /*0550*/  FFMA R7, -R3, R2, 1 ;  /* 0x3f80000003077423 */ /* 0x002fc60000000102 */
[----:B------:R-:W0:Y:S01]  /*0560*/  MUFU.EX2 R5, R6 ;  /* 0x0000000600057308 */ /* 0x000e220000000800 */
[----:B------:R-:W-:Y:S01]  /*0570*/  FFMA R7, R2, R7, R2 ;  /* 0x0000000702077223 */ /* 0x000fe20000000002 */
[----:B0-----:R-:W-:-:S06]  /*0580*/  FMUL R0, R0, R5 ;  /* 0x0000000500007220 */ /* 0x001fcc0000400000 */
[----:B------:R-:W0:Y:S01]  /*0590*/  FCHK P0, R0, R3 ;  /* 0x0000000300007302 */ /* 0x000e220000000000 */
[----:B------:R-:W-:-:S04]  /*05a0*/  FFMA R2, R0, R7, RZ ;  /* 0x0000000700027223 */ /* 0x000fc800000000ff */
[----:B------:R-:W-:-:S04]  /*05b0*/  FFMA R5, -R3, R2, R0 ;  /* 0x0000000203057223 */ /* 0x000fc80000000100 */
[----:B------:R-:W-:Y:S01]  /*05c0*/  FFMA R7, R7, R5, R2 ;  /* 0x0000000507077223 */ /* 0x000fe20000000002 */
[----:B0-----:R-:W-:Y:S06]  /*05d0*/  @!P0 BRA `(.L_x_5) ;  /* 0x00000000000c8947 */ /* 0x001fec0003800000 */
[----:B------:R-:W-:-:S07]  /*05e0*/  MOV R2, 0x600 ;  /* 0x0000060000027802 */ /* 0x000fce0000000f00 */
[----:B------:R-:W-:Y:S05]  /*05f0*/  CALL.REL.NOINC `($__internal_0_$__cuda_sm3x_div_rn_noftz_f32_slowpath) ;  /* 0x0000000000187944 */ /* 0x000fea0003c00000 */
[----:B------:R-:W-:-:S07]  /*0600*/  IMAD.MOV.U32 R7, RZ, RZ, R0 ;  /* 0x000000ffff077224 */ /* 0x000fce00078e0000 */
.L_x_5:
[----:B------:R-:W-:Y:S05]  /*0610*/  BSYNC.RECONVERGENT B0 ;  /* 0x0000000000007941 */ /* 0x000fea0003800200 */
.L_x_4:
[----:B------:R-:W0:Y:S02]  /*0620*/  LDC.64 R2, c[0x0][0x388] ;  /* 0x0000e200ff027b82 */ /* 0x000e240000000a00 */
[----:B0-----:R-:W-:-:S05]  /*0630*/  IMAD.WIDE R4, R4, 0x4, R2 ;  /* 0x0000000404047825 */ /* 0x001fca00078e0202 */
[----:B------:R-:W-:Y:S01]  /*0640*/  STG.E desc[UR6][R4.64], R7 ;  /* 0x0000000704007986 */ /* 0x000fe2000c101906 */
[----:B------:R-:W-:Y:S05]  /*0650*/  EXIT ;  /* 0x000000000000794d */ /* 0x000fea0003800000 */
        .weak           $__internal_0_$__cuda_sm3x_div_rn_noftz_f32_slowpath
        .type           $__internal_0_$__cuda_sm3x_div_rn_noftz_f32_slowpath,@function
        .size           $__internal_0_$__cuda_sm3x_div_rn_noftz_f32_slowpath,(.L_x_18 - $__internal_0_$__cuda_sm3x_div_rn_noftz_f32_slowpath)
$__internal_0_$__cuda_sm3x_div_rn_noftz_f32_slowpath:
[--C-:B------:R-:W-:Y:S01]  /*0660*/  SHF.R.U32.HI R6, RZ, 0x17, R3.reuse ;  /* 0x00000017ff067819 */ /* 0x100fe20000011603 */
[----:B------:R-:W-:Y:S01]  /*0670*/  BSSY.RECONVERGENT B1, `(.L_x_6) ;  /* 0x0000064000017945 */ /* 0x000fe20003800200 */
[--C-:B------:R-:W-:Y:S01]  /*0680*/  SHF.R.U32.HI R5, RZ, 0x17, R0.reuse ;  /* 0x00000017ff057819 */ /* 0x100fe20000011600 */
[----:B------:R-:W-:Y:S01]  /*0690*/  IMAD.MOV.U32 R7, RZ, RZ, R0 ;  /* 0x000000ffff077224 */ /* 0x000fe200078e0000 */
[----:B------:R-:W-:Y:S01]  /*06a0*/  LOP3.LUT R6, R6, 0xff, RZ, 0xc0, !PT ;  /* 0x000000ff06067812 */ /* 0x000fe200078ec0ff */
[----:B------:R-:W-:Y:S01]  /*06b0*/  IMAD.MOV.U32 R8, RZ, RZ, R3 ;  /* 0x000000ffff087224 */ /* 0x000fe200078e0003 */
[----:B------:R-:W-:-:S03]  /*06c0*/  LOP3.LUT R5, R5, 0xff, RZ, 0xc0, !PT ;  /* 0x000000ff05057812 */ /* 0x000fc600078ec0ff */
[----:B------:R-:W-:Y:S02]  /*06d0*/  VIADD R11, R6, 0xffffffff ;  /* 0xffffffff060b7836 */ /* 0x000fe40000000000 */
[----:B------:R-:W-:-:S03]  /*06e0*/  VIADD R10, R5, 0xffffffff ;  /* 0xffffffff050a7836 */ /* 0x000fc60000000000 */
[----:B------:R-:W-:-:S04]  /*06f0*/  ISETP.GT.U32.AND P0, PT, R11, 0xfd, PT ;  /* 0x000000fd0b00780c */ /* 0x000fc80003f04070 */
[----:B------:R-:W-:-:S13]  /*0700*/  ISETP.GT.U32.OR P0, PT, R10, 0xfd, P0 ;  /* 0x000000fd0a00780c */ /* 0x000fda0000704470 */
[----:B------:R-:W-:Y:S01]  /*0710*/  @!P0 MOV R9, RZ ;  /* 0x000000ff00098202 */ /* 0x000fe20000000f00 */
[----:B------:R-:W-:Y:S06]  /*0720*/  @!P0 BRA `(.L_x_7) ;  /* 0x00000000005c8947 */ /* 0x000fec0003800000 */
[----:B------:R-:W-:Y:S02]  /*0730*/  FSETP.GTU.FTZ.AND P0, PT, |R0|, +INF , PT ;  /* 0x7f8000000000780b */ /* 0x000fe40003f1c200 */
[----:B------:R-:W-:-:S04]  /*0740*/  FSETP.GTU.FTZ.AND P1, PT, |R3|, +INF , PT ;  /* 0x7f8000000300780b */ /* 0x000fc80003f3c200 */
[----:B------:R-:W-:-:S13]  /*0750*/  PLOP3.LUT P0, PT, P0, P1, PT, 0xf8, 0x8f ;  /* 0x00000000008f781c */ /* 0x000fda0000703f70 */
[----:B------:R-:W-:Y:S05]  /*0760*/  @P0 BRA `(.L_x_8) ;  /* 0x00000004004c0947 */ /* 0x000fea0003800000 */
[----:B------:R-:W-:-:S13]  /*0770*/  LOP3.LUT P0, RZ, R8, 0x7fffffff, R7, 0xc8, !PT ;  /* 0x7fffffff08ff7812 */ /* 0x000fda000780c807 */
[----:B------:R-:W-:Y:S05]  /*0780*/  @!P0 BRA `(.L_x_9) ;  /* 0x00000004003c8947 */ /* 0x000fea0003800000 */
[C---:B------:R-:W-:Y:S02]  /*0790*/  FSETP.NEU.FTZ.AND P2, PT, |R0|.reuse, +INF , PT ;  /* 0x7f8000000000780b */ /* 0x040fe40003f5d200 */
[----:B------:R-:W-:Y:S02]  /*07a0*/  FSETP.NEU.FTZ.AND P1, PT, |R3|, +INF , PT ;  /* 0x7f8000000300780b */ /* 0x000fe40003f3d200 */
[----:B------:R-:W-:-:S11]  /*07b0*/  FSETP.NEU.FTZ.AND P0, PT, |R0|, +INF , PT ;  /* 0x7f8000000000780b */ /* 0x000fd60003f1d200 */
[----:B------:R-:W-:Y:S05]  /*07c0*/  @!P1 BRA !P2, `(.L_x_9) ;  /* 0x00000004002c9947 */ /* 0x000fea0005000000 */
[----:B------:R-:W-:-:S04]  /*07d0*/  LOP3.LUT P2, RZ, R7, 0x7fffffff, RZ, 0xc0, !PT ;  /* 0x7fffffff07ff7812 */ /* 0x000fc8000784c0ff */
[----:B------:R-:W-:-:S13]  /*07e0*/  PLOP3.LUT P1, PT, P1, P2, PT, 0x2f, 0xf2 ;  /* 0x0000000000f2781c */ /* 0x000fda0000f24577 */
[----:B------:R-:W-:Y:S05]  /*07f0*/  @P1 BRA `(.L_x_10) ;  /* 0x0000000400181947 */ /* 0x000fea0003800000 */
[----:B------:R-:W-:-:S04]  /*0800*/  LOP3.LUT P1, RZ, R8, 0x7fffffff, RZ, 0xc0, !PT ;  /* 0x7fffffff08ff7812 */ /* 0x000fc8000782c0ff */
[----:B------:R-:W-:-:S13]  /*0810*/  PLOP3.LUT P0, PT, P0, P1, PT, 0x2f, 0xf2 ;  /* 0x0000000000f2781c */ /* 0x000fda0000702577 */
[----:B------:R-:W-:Y:S05]  /*0820*/  @P0 BRA `(.L_x_11) ;  /* 0x0000000400000947 */ /* 0x000fea0003800000 */
[----:B------:R-:W-:Y:S02]  /*0830*/  ISETP.GE.AND P0, PT, R10, RZ, PT ;  /* 0x000000ff0a00720c */ /* 0x000fe40003f06270 */
[----:B------:R-:W-:-:S11]  /*0840*/  ISETP.GE.AND P1, PT, R11, RZ, PT ;  /* 0x000000ff0b00720c */ /* 0x000fd60003f26270 */
[----:B------:R-:W-:Y:S02]  /*0850*/  @P0 IMAD.MOV.U32 R9, RZ, RZ, RZ ;  /* 0x000000ffff090224 */ /* 0x000fe400078e00ff */
[----:B------:R-:W-:Y:S01]  /*0860*/  @!P0 FFMA R7, R0, 1.84467440737095516160e+19, RZ ;  /* 0x5f80000000078823 */ /* 0x000fe200000000ff */
[----:B------:R-:W-:Y:S02]  /*0870*/  @!P0 IMAD.MOV.U32 R9, RZ, RZ, -0x40 ;  /* 0xffffffc0ff098424 */ /* 0x000fe400078e00ff */
[----:B------:R-:W-:Y:S02]  /*0880*/  @!P1 FFMA R8, R3, 1.84467440737095516160e+19, RZ ;  /* 0x5f80000003089823 */ /* 0x000fe400000000ff */
[----:B------:R-:W-:-:S07]  /*0890*/  @!P1 VIADD R9, R9, 0x40 ;  /* 0x0000004009099836 */ /* 0x000fce0000000000 */
.L_x_7:
[----:B------:R-:W-:Y:S01]  /*08a0*/  LEA R3, R6, 0xc0800000, 0x17 ;  /* 0xc080000006037811 */ /* 0x000fe200078eb8ff */
[----:B------:R-:W-:Y:S01]  /*08b0*/  BSSY.RECONVERGENT B2, `(.L_x_12) ;  /* 0x0000036000027945 */ /* 0x000fe20003800200 */
[----:B------:R-:W-:-:S03]  /*08c0*/  IADD3 R5, PT, PT, R5, -0x7f, RZ ;  /* 0xffffff8105057810 */ /* 0x000fc60007ffe0ff */
[----:B------:R-:W-:Y:S01]  /*08d0*/  IMAD.IADD R3, R8, 0x1, -R3 ;  /* 0x0000000108037824 */ /* 0x000fe200078e0a03 */
[C---:B------:R-:W-:Y:S01]  /*08e0*/  IADD3 R6, PT, PT, R5.reuse, 0x7f, -R6 ;  /* 0x0000007f05067810 */ /* 0x040fe20007ffe806 */
[----:B------:R-:W-:Y:S02]  /*08f0*/  IMAD R0, R5, -0x800000, R7 ;  /* 0xff80000005007824 */ /* 0x000fe400078e0207 */
[----:B------:R-:W0:Y:S01]  /*0900*/  MUFU.RCP R8, R3 ;  /* 0x0000000300087308 */ /* 0x000e220000001000 */
[----:B------:R-:W-:Y:S01]  /*0910*/  FADD.FTZ R11, -R3, -RZ ;  /* 0x800000ff030b7221 */ /* 0x000fe20000010100 */
[----:B------:R-:W-:-:S03]  /*0920*/  IMAD.IADD R6, R6, 0x1, R9 ;  /* 0x0000000106067824 */ /* 0x000fc600078e0209 */
[----:B0-----:R-:W-:-:S04]  /*0930*/  FFMA R13, R8, R11, 1 ;  /* 0x3f800000080d7423 */ /* 0x001fc8000000000b */
[----:B------:R-:W-:-:S04]  /*0940*/  FFMA R10, R8, R13, R8 ;  /* 0x0000000d080a7223 */ /* 0x000fc80000000008 */
[----:B------:R-:W-:-:S04]  /*0950*/  FFMA R7, R0, R10, RZ ;  /* 0x0000000a00077223 */ /* 0x000fc800000000ff */
[----:B------:R-:W-:-:S04]  /*0960*/  FFMA R8, R11, R7, R0 ;  /* 0x000000070b087223 */ /* 0x000fc80000000000 */
[----:B------:R-:W-:-:S04]  /*0970*/  FFMA R7, R10, R8, R7 ;  /* 0x000000080a077223 */ /* 0x000fc80000000007 */
[----:B------:R-:W-:-:S04]  /*0980*/  FFMA R8, R11, R7, R0 ;  /* 0x000000070b087223 */ /* 0x000fc80000000000 */
[----:B------:R-:W-:-:S05]  /*0990*/  FFMA R0, R10, R8, R7 ;  /* 0x000000080a007223 */ /* 0x000fca0000000007 */
[----:B------:R-:W-:-:S04]  /*09a0*/  SHF.R.U32.HI R3, RZ, 0x17, R0 ;  /* 0x00000017ff037819 */ /* 0x000fc80000011600 */
[----:B------:R-:W-:-:S05]  /*09b0*/  LOP3.LUT R3, R3, 0xff, RZ, 0xc0, !PT ;  /* 0x000000ff03037812 */ /* 0x000fca00078ec0ff */
[----:B------:R-:W-:-:S04]  /*09c0*/  IMAD.IADD R9, R3, 0x1, R6 ;  /* 0x0000000103097824 */ /* 0x000fc800078e0206 */
[----:B------:R-:W-:-:S05]  /*09d0*/  VIADD R3, R9, 0xffffffff ;  /* 0xffffffff09037836 */ /* 0x000fca0000000000 */
[----:B------:R-:W-:-:S13]  /*09e0*/  ISETP.GE.U32.AND P0, PT, R3, 0xfe, PT ;  /* 0x000000fe0300780c */ /* 0x000fda0003f06070 */
[----:B------:R-:W-:Y:S05]  /*09f0*/  @!P0 BRA `(.L_x_13) ;  /* 0x0000000000808947 */ /* 0x000fea0003800000 */
[----:B------:R-:W-:-:S13]  /*0a00*/  ISETP.GT.AND P0, PT, R9, 0xfe, PT ;  /* 0x000000fe0900780c */ /* 0x000fda0003f04270 */
[----:B------:R-:W-:Y:S05]  /*0a10*/  @P0 BRA `(.L_x_14) ;  /* 0x00000000006c0947 */ /* 0x000fea0003800000 */
[----:B------:R-:W-:-:S13]  /*0a20*/  ISETP.GE.AND P0, PT, R9, 0x1, PT ;  /* 0x000000010900780c */ /* 0x000fda0003f06270 */
[----:B------:R-:W-:Y:S05]  /*0a30*/  @P0 BRA `(.L_x_15) ;  /* 0x0000000000740947 */ /* 0x000fea0003800000 */
[----:B------:R-:W-:Y:S02]  /*0a40*/  ISETP.GE.AND P0, PT, R9, -0x18, PT ;  /* 0xffffffe80900780c */ /* 0x000fe40003f06270 */
[----:B------:R-:W-:-:S11]  /*0a50*/  LOP3.LUT R0, R0, 0x80000000, RZ, 0xc0, !PT ;  /* 0x8000000000007812 */ /* 0x000fd600078ec0ff */
[----:B------:R-:W-:Y:S05]  /*0a60*/  @!P0 BRA `(.L_x_15) ;  /* 0x0000000000688947 */ /* 0x000fea0003800000 */
[CCC-:B------:R-:W-:Y:S01]  /*0a70*/  FFMA.RZ R3, R10.reuse, R8.reuse, R7.reuse ;  /* 0x000000080a037223 */ /* 0x1c0fe2000000c007 */
[CCC-:B------:R-:W-:Y:S01]  /*0a80*/  FFMA.RM R6, R10.reuse, R8.reuse, R7.reuse ;  /* 0x000000080a067223 */ /* 0x1c0fe20000004007 */
[C---:B------:R-:W-:Y:S02]  /*0a90*/  ISETP.NE.AND P2, PT, R9.reuse, RZ, PT ;  /* 0x000000ff0900720c */ /* 0x040fe40003f45270 */
[----:B------:R-:W-:Y:S02]  /*0aa0*/  ISETP.NE.AND P1, PT, R9, RZ, PT ;  /* 0x000000ff0900720c */ /* 0x000fe40003f25270 */
[----:B------:R-:W-:Y:S01]  /*0ab0*/  LOP3.LUT R5, R3, 0x7fffff, RZ, 0xc0, !PT ;  /* 0x007fffff03057812 */ /* 0x000fe200078ec0ff */
[----:B------:R-:W-:Y:S01]  /*0ac0*/  FFMA.RP R3, R10, R8, R7 ;  /* 0x000000080a037223 */ /* 0x000fe20000008007 */
[C---:B------:R-:W-:Y:S01]  /*0ad0*/  VIADD R8, R9.reuse, 0x20 ;  /* 0x0000002009087836 */ /* 0x040fe20000000000 */
[----:B------:R-:W-:Y:S02]  /*0ae0*/  IADD3 R7, PT, PT, -R9, RZ, RZ ;  /* 0x000000ff09077210 */ /* 0x000fe40007ffe1ff */
[----:B------:R-:W-:-:S02]  /*0af0*/  LOP3.LUT R5, R5, 0x800000, RZ, 0xfc, !PT ;  /* 0x0080000005057812 */ /* 0x000fc400078efcff */
[----:B------:R-:W-:Y:S02]  /*0b00*/  FSETP.NEU.FTZ.AND P0, PT, R3, R6, PT ;  /* 0x000000060300720b */ /* 0x000fe40003f1d000 */
[----:B------:R-:W-:Y:S02]  /*0b10*/  SHF.L.U32 R8, R5, R8, RZ ;  /* 0x0000000805087219 */ /* 0x000fe400000006ff */
[----:B------:R-:W-:Y:S02]  /*0b20*/  SEL R6, R7, RZ, P2 ;  /* 0x000000ff07067207 */ /* 0x000fe40001000000 */
[----:B------:R-:W-:Y:S02]  /*0b30*/  ISETP.NE.AND P1, PT, R8, RZ, P1 ;  /* 0x000000ff0800720c */ /* 0x000fe40000f25270 */
[----:B------:R-:W-:Y:S02]  /*0b40*/  SHF.R.U32.HI R6, RZ, R6, R5 ;  /* 0x00000006ff067219 */ /* 0x000fe40000011605 */
[----:B------:R-:W-:-:S02]  /*0b50*/  PLOP3.LUT P0, PT, P0, P1, PT, 0xf8, 0x8f ;  /* 0x00000000008f781c */ /* 0x000fc40000703f70 */
[----:B------:R-:W-:Y:S02]  /*0b60*/  SHF.R.U32.HI R8, RZ, 0x1, R6 ;  /* 0x00000001ff087819 */ /* 0x000fe40000011606 */
[----:B------:R-:W-:-:S04]  /*0b70*/  SEL R3, RZ, 0x1, !P0 ;  /* 0x00000001ff037807 */ /* 0x000fc80004000000 */
[----:B------:R-:W-:-:S04]  /*0b80*/  LOP3.LUT R3, R3, 0x1, R8, 0xf8, !PT ;  /* 0x0000000103037812 */ /* 0x000fc800078ef808 */
[----:B------:R-:W-:-:S05]  /*0b90*/  LOP3.LUT R3, R3, R6, RZ, 0xc0, !PT ;  /* 0x0000000603037212 */ /* 0x000fca00078ec0ff */
[----:B------:R-:W-:-:S05]  /*0ba0*/  IMAD.IADD R3, R8, 0x1, R3 ;  /* 0x0000000108037824 */ /* 0x000fca00078e0203 */
[----:B------:R-:W-:Y:S01]  /*0bb0*/  LOP3.LUT R0, R3, R0, RZ, 0xfc, !PT ;  /* 0x0000000003007212 */ /* 0x000fe200078efcff */
[----:B------:R-:W-:Y:S06]  /*0bc0*/  BRA `(.L_x_15) ;  /* 0x0000000000107947 */ /* 0x000fec0003800000 */
.L_x_14:
[----:B------:R-:W-:-:S04]  /*0bd0*/  LOP3.LUT R0, R0, 0x80000000, RZ, 0xc0, !PT ;  /* 0x8000000000007812 */ /* 0x000fc800078ec0ff */
[----:B------:R-:W-:Y:S01]  /*0be0*/  LOP3.LUT R0, R0, 0x7f800000, RZ, 0xfc, !PT ;  /* 0x7f80000000007812 */ /* 0x000fe200078efcff */
[----:B------:R-:W-:Y:S06]  /*0bf0*/  BRA `(.L_x_15) ;  /* 0x0000000000047947 */ /* 0x000fec0003800000 */
.L_x_13:
[----:B------:R-:W-:-:S07]  /*0c00*/  IMAD R0, R6, 0x800000, R0 ;  /* 0x0080000006007824 */ /* 0x000fce00078e0200 */
.L_x_15:
[----:B------:R-:W-:Y:S05]  /*0c10*/  BSYNC.RECONVERGENT B2 ;  /* 0x0000000000027941 */ /* 0x000fea0003800200 */
.L_x_12:
[----:B------:R-:W-:Y:S05]  /*0c20*/  BRA `(.L_x_16) ;  /* 0x0000000000207947 */ /* 0x000fea0003800000 */
.L_x_11:
[----:B------:R-:W-:-:S04]  /*0c30*/  LOP3.LUT R0, R8, 0x80000000, R7, 0x48, !PT ;  /* 0x8000000008007812 */ /* 0x000fc800078e4807 */
[----:B------:R-:W-:Y:S01]  /*0c40*/  LOP3.LUT R0, R0, 0x7f800000, RZ, 0xfc, !PT ;  /* 0x7f80000000007812 */ /* 0x000fe200078efcff */
[----:B------:R-:W-:Y:S06]  /*0c50*/  BRA `(.L_x_16) ;  /* 0x0000000000147947 */ /* 0x000fec0003800000 */
.L_x_10:
[----:B------:R-:W-:Y:S01]  /*0c60*/  LOP3.LUT R0, R8, 0x80000000, R7, 0x48, !PT ;  /* 0x8000000008007812 */ /* 0x000fe200078e4807 */
[----:B------:R-:W-:Y:S06]  /*0c70*/  BRA `(.L_x_16) ;  /* 0x00000000000c7947 */ /* 0x000fec0003800000 */
.L_x_9:
[----:B------:R-:W0:Y:S01]  /*0c80*/  MUFU.RSQ R0, -QNAN ;  /* 0xffc0000000007908 */ /* 0x000e220000001400 */
[----:B------:R-:W-:Y:S05]  /*0c90*/  BRA `(.L_x_16) ;  /* 0x0000000000047947 */ /* 0x000fea0003800000 */
.L_x_8:
[----:B------:R-:W-:-:S07]  /*0ca0*/  FADD.FTZ R0, R0, R3 ;  /* 0x0000000300007221 */ /* 0x000fce0000010000 */
.L_x_16:
[----:B------:R-:W-:Y:S05]  /*0cb0*/  BSYNC.RECONVERGENT B1 ;  /* 0x0000000000017941 */ /* 0x000fea0003800200 */
.L_x_6:
[----:B------:R-:W-:-:S04]  /*0cc0*/  IMAD.MOV.U32 R3, RZ, RZ, 0x0 ;  /* 0x00000000ff037424 */ /* 0x000fc800078e00ff */
[----:B0-----:R-:W-:Y:S05]  /*0cd0*/  RET.REL.NODEC R2 `(_Z11softmaxCUDAPKfPfi) ;  /* 0xfffffff002c87950 */ /* 0x001fea0003c3ffff */
.L_x_17:
[----:B------:R-:W-:-:S00]  /*0ce0*/  BRA `(.L_x_17) ;  /* 0xfffffffc00fc7947 */ /* 0x000fc0000383ffff */
[----:B------:R-:W-:-:S00]  /*0cf0*/  NOP ;  /* 0x0000000000007918 */ /* 0x000fc00000000000 */
        /* <DEDUP_REMOVED lines=8> */
.L_x_18:


//--------------------- .nv.shared._Z11softmaxCUDAPKfPfi --------------------------
	.section	.nv.shared._Z11softmaxCUDAPKfPfi,"aw",@nobits
	.sectionflags	@""
	.align	16
	.zero		1024


//--------------------- .nv.shared.reserved.0     --------------------------
	.section	.nv.shared.reserved.0,"aw",@nobits
	.weak		__nv_reservedSMEM_offset_0_alias
	.size		__nv_reservedSMEM_offset_0_alias, 0, 64
	.other		__nv_reservedSMEM_offset_0_alias,@"STO_CUDA_RESERVED_SHARED STV_DEFAULT"
__nv_reservedSMEM_offset_0_alias:
	.zero		0
	.zero		64


//--------------------- .nv.constant0._Z11softmaxCUDAPKfPfi --------------------------
	.section	.nv.constant0._Z11softmaxCUDAPKfPfi,"a",@progbits
	.sectionflags	@""
	.align	4
.nv.constant0._Z11softmaxCUDAPKfPfi:
	.zero		916


//--------------------- SYMBOLS --------------------------

	.type		.nv.reservedSmem.offset0,@object
	.size		.nv.reservedSmem.offset0,0x4
	.type		.nv.reservedSmem.cap,@object
	.size		.nv.reservedSmem.cap,0x4
